	.headerflags	@"EF_CUDA_TEXMODE_UNIFIED EF_CUDA_64BIT_ADDRESS EF_CUDA_ACCELERATORS EF_CUDA_SM90 EF_CUDA_VIRTUAL_SM(EF_CUDA_SM90)"
	.elftype	@"ET_EXEC"


//--------------------- .nv.info                  --------------------------
	.section	.nv.info,"",@"SHT_CUDA_INFO"
	.align	4


	//----- nvinfo : EIATTR_REGCOUNT
	.align		4
        /*0000*/ 	.byte	0x04, 0x2f
        /*0002*/ 	.short	(.L_3 - .L_2)
	.align		4
.L_2:
        /*0004*/ 	.word	index@(triton_poi_fused__native_batch_norm_legit_no_training_cat_relu_20)
        /*0008*/ 	.word	0x00000020


	//----- nvinfo : EIATTR_MIN_STACK_SIZE
	.align		4
.L_3:
        /*000c*/ 	.byte	0x04, 0x12
        /*000e*/ 	.short	(.L_5 - .L_4)
	.align		4
.L_4:
        /*0010*/ 	.word	index@(triton_poi_fused__native_batch_norm_legit_no_training_cat_relu_20)
        /*0014*/ 	.word	0x00000000


	//----- nvinfo : EIATTR_FRAME_SIZE
	.align		4
.L_5:
        /*0018*/ 	.byte	0x04, 0x11
        /*001a*/ 	.short	(.L_7 - .L_6)
	.align		4
.L_6:
        /*001c*/ 	.word	index@(triton_poi_fused__native_batch_norm_legit_no_training_cat_relu_20)
        /*0020*/ 	.word	0x00000000


	//----- nvinfo : EIATTR_MIN_STACK_SIZE
	.align		4
.L_7:
        /*0024*/ 	.byte	0x04, 0x12
        /*0026*/ 	.short	(.L_9 - .L_8)
	.align		4
.L_8:
        /*0028*/ 	.word	index@(triton_poi_fused__native_batch_norm_legit_no_training_cat_relu_20)
        /*002c*/ 	.word	0x00000000
.L_9:


//--------------------- .nv.info.triton_poi_fused__native_batch_norm_legit_no_training_cat_relu_20 --------------------------
	.section	.nv.info.triton_poi_fused__native_batch_norm_legit_no_training_cat_relu_20,"",@"SHT_CUDA_INFO"
	.sectionflags	@""
	.align	4


	//----- nvinfo : EIATTR_CUDA_API_VERSION
	.align		4
        /*0000*/ 	.byte	0x04, 0x37
        /*0002*/ 	.short	(.L_11 - .L_10)
.L_10:
        /*0004*/ 	.word	0x0000007c


	//----- nvinfo : EIATTR_KPARAM_INFO
	.align		4
.L_11:
        /*0008*/ 	.byte	0x04, 0x17
        /*000a*/ 	.short	(.L_13 - .L_12)
.L_12:
        /*000c*/ 	.word	0x00000000
        /*0010*/ 	.short	0x0008
        /*0012*/ 	.short	0x0040
        /*0014*/ 	.byte	0x00, 0xf0, 0x11, 0x00


	//----- nvinfo : EIATTR_KPARAM_INFO
	.align		4
.L_13:
        /*0018*/ 	.byte	0x04, 0x17
        /*001a*/ 	.short	(.L_15 - .L_14)
.L_14:
        /*001c*/ 	.word	0x00000000
        /*0020*/ 	.short	0x0007
        /*0022*/ 	.short	0x0038
        /*0024*/ 	.byte	0x00, 0xf4, 0x21, 0x00


	//----- nvinfo : EIATTR_KPARAM_INFO
	.align		4
.L_15:
        /*0028*/ 	.byte	0x04, 0x17
        /*002a*/ 	.short	(.L_17 - .L_16)
.L_16:
        /*002c*/ 	.word	0x00000000
        /*0030*/ 	.short	0x0006
        /*0032*/ 	.short	0x0030
        /*0034*/ 	.byte	0x00, 0xf4, 0x21, 0x00


	//----- nvinfo : EIATTR_KPARAM_INFO
	.align		4
.L_17:
        /*0038*/ 	.byte	0x04, 0x17
        /*003a*/ 	.short	(.L_19 - .L_18)
.L_18:
        /*003c*/ 	.word	0x00000000
        /*0040*/ 	.short	0x0005
        /*0042*/ 	.short	0x0028
        /*0044*/ 	.byte	0x00, 0xf4, 0x21, 0x00


	//----- nvinfo : EIATTR_KPARAM_INFO
	.align		4
.L_19:
        /*0048*/ 	.byte	0x04, 0x17
        /*004a*/ 	.short	(.L_21 - .L_20)
.L_20:
        /*004c*/ 	.word	0x00000000
        /*0050*/ 	.short	0x0004
        /*0052*/ 	.short	0x0020
        /*0054*/ 	.byte	0x00, 0xf4, 0x21, 0x00


	//----- nvinfo : EIATTR_KPARAM_INFO
	.align		4
.L_21:
        /*0058*/ 	.byte	0x04, 0x17
        /*005a*/ 	.short	(.L_23 - .L_22)
.L_22:
        /*005c*/ 	.word	0x00000000
        /*0060*/ 	.short	0x0003
        /*0062*/ 	.short	0x0018
        /*0064*/ 	.byte	0x00, 0xf4, 0x21, 0x00


	//----- nvinfo : EIATTR_KPARAM_INFO
	.align		4
.L_23:
        /*0068*/ 	.byte	0x04, 0x17
        /*006a*/ 	.short	(.L_25 - .L_24)
.L_24:
        /*006c*/ 	.word	0x00000000
        /*0070*/ 	.short	0x0002
        /*0072*/ 	.short	0x0010
        /*0074*/ 	.byte	0x00, 0xf4, 0x21, 0x00


	//----- nvinfo : EIATTR_KPARAM_INFO
	.align		4
.L_25:
        /*0078*/ 	.byte	0x04, 0x17
        /*007a*/ 	.short	(.L_27 - .L_26)
.L_26:
        /*007c*/ 	.word	0x00000000
        /*0080*/ 	.short	0x0001
        /*0082*/ 	.short	0x0008
        /*0084*/ 	.byte	0x00, 0xf4, 0x21, 0x00


	//----- nvinfo : EIATTR_KPARAM_INFO
	.align		4
.L_27:
        /*0088*/ 	.byte	0x04, 0x17
        /*008a*/ 	.short	(.L_29 - .L_28)
.L_28:
        /*008c*/ 	.word	0x00000000
        /*0090*/ 	.short	0x0000
        /*0092*/ 	.short	0x0000
        /*0094*/ 	.byte	0x00, 0xf4, 0x21, 0x00


	//----- nvinfo : EIATTR_SPARSE_MMA_MASK
	.align		4
.L_29:
        /*0098*/ 	.byte	0x03, 0x50
        /*009a*/ 	.short	0x0000


	//----- nvinfo : EIATTR_MAXREG_COUNT
	.align		4
        /*009c*/ 	.byte	0x03, 0x1b
        /*009e*/ 	.short	0x00ff


	//----- nvinfo : EIATTR_EXIT_INSTR_OFFSETS
	.align		4
        /*00a0*/ 	.byte	0x04, 0x1c
        /*00a2*/ 	.short	(.L_31 - .L_30)


	//   ....[0]....
.L_30:
        /*00a4*/ 	.word	0x00000b80


	//----- nvinfo : EIATTR_REQNTID
	.align		4
.L_31:
        /*00a8*/ 	.byte	0x04, 0x10
        /*00aa*/ 	.short	(.L_33 - .L_32)
.L_32:
        /*00ac*/ 	.word	0x00000080
        /*00b0*/ 	.word	0x00000001
        /*00b4*/ 	.word	0x00000001


	//----- nvinfo : EIATTR_CBANK_PARAM_SIZE
	.align		4
.L_33:
        /*00b8*/ 	.byte	0x03, 0x19
        /*00ba*/ 	.short	0x0044


	//----- nvinfo : EIATTR_PARAM_CBANK
	.align		4
        /*00bc*/ 	.byte	0x04, 0x0a
        /*00be*/ 	.short	(.L_35 - .L_34)
	.align		4
.L_34:
        /*00c0*/ 	.word	index@(.nv.constant0.triton_poi_fused__native_batch_norm_legit_no_training_cat_relu_20)
        /*00c4*/ 	.short	0x0210
        /*00c6*/ 	.short	0x0044


	//----- nvinfo : EIATTR_SW_WAR
	.align		4
.L_35:
        /*00c8*/ 	.byte	0x04, 0x36
        /*00ca*/ 	.short	(.L_37 - .L_36)
.L_36:
        /*00cc*/ 	.word	0x00000008
.L_37:


//--------------------- .nv.callgraph             --------------------------
	.section	.nv.callgraph,"",@"SHT_CUDA_CALLGRAPH"
	.align	4
	.sectionentsize	8
	.align		4
        /*0000*/ 	.word	0x00000000
	.align		4
        /*0004*/ 	.word	0xffffffff
	.align		4
        /*0008*/ 	.word	0x00000000
	.align		4
        /*000c*/ 	.word	0xfffffffe
	.align		4
        /*0010*/ 	.word	0x00000000
	.align		4
        /*0014*/ 	.word	0xfffffffd
	.align		4
        /*0018*/ 	.word	0x00000000
	.align		4
        /*001c*/ 	.word	0xfffffffc


//--------------------- .nv.constant4             --------------------------
	.section	.nv.constant4,"a",@progbits
	.align	8
	.align		8
.nv.constant4:
        /*0000*/ 	.dword	_$_str
	.align		8
        /*0008*/ 	.dword	_$_str_$_2


//--------------------- .text.triton_poi_fused__native_batch_norm_legit_no_training_cat_relu_20 --------------------------
	.section	.text.triton_poi_fused__native_batch_norm_legit_no_training_cat_relu_20,"ax",@progbits
	.align	128
        .global         triton_poi_fused__native_batch_norm_legit_no_training_cat_relu_20
        .type           triton_poi_fused__native_batch_norm_legit_no_training_cat_relu_20,@function
        .size           triton_poi_fused__native_batch_norm_legit_no_training_cat_relu_20,(.L_x_1 - triton_poi_fused__native_batch_norm_legit_no_training_cat_relu_20)
        .other          triton_poi_fused__native_batch_norm_legit_no_training_cat_relu_20,@"STO_CUDA_ENTRY STV_DEFAULT"
triton_poi_fused__native_batch_norm_legit_no_training_cat_relu_20:
.text.triton_poi_fused__native_batch_norm_legit_no_training_cat_relu_20:
[----:B------:R-:W-:Y:S01]  /*0000*/  LDC R1, c[0x0][0x28] ;  /* 0x00000a00ff017b82 */ /* 0x000fe20000000800 */
[----:B------:R-:W1:Y:S01]  /*0010*/  S2R R0, SR_TID.X ;  /* 0x0000000000007919 */ /* 0x000e620000002100 */
[----:B------:R-:W-:-:S06]  /*0020*/  IMAD.MOV.U32 R6, RZ, RZ, RZ ;  /* 0x000000ffff067224 */ /* 0x000fcc00078e00ff */
[----:B------:R-:W2:Y:S01]  /*0030*/  LDC.64 R2, c[0x0][0x228] ;  /* 0x00008a00ff027b82 */ /* 0x000ea20000000a00 */
[----:B------:R-:W-:Y:S01]  /*0040*/  IMAD.MOV.U32 R10, RZ, RZ, RZ ;  /* 0x000000ffff0a7224 */ /* 0x000fe200078e00ff */
[----:B------:R-:W3:Y:S01]  /*0050*/  S2R R25, SR_CTAID.X ;  /* 0x0000000000197919 */ /* 0x000ee20000002500 */
[----:B------:R-:W-:Y:S01]  /*0060*/  ULDC.64 UR4, c[0x0][0x208] ;  /* 0x0000820000047ab9 */ /* 0x000fe20000000a00 */
[----:B------:R-:W-:Y:S01]  /*0070*/  IMAD.MOV.U32 R24, RZ, RZ, RZ ;  /* 0x000000ffff187224 */ /* 0x000fe200078e00ff */
[----:B------:R-:W-:-:S03]  /*0080*/  ULDC.64 UR6, c[0x0][0x218] ;  /* 0x0000860000067ab9 */ /* 0x000fc60000000a00 */
[----:B------:R-:W4:Y:S08]  /*0090*/  LDC.64 R28, c[0x0][0x238] ;  /* 0x00008e00ff1c7b82 */ /* 0x000f300000000a00 */
[----:B------:R-:W5:Y:S01]  /*00a0*/  LDC.64 R16, c[0x0][0x210] ;  /* 0x00008400ff107b82 */ /* 0x000f620000000a00 */
[----:B-1----:R-:W-:Y:S01]  /*00b0*/  IMAD.SHL.U32 R0, R0, 0x4, RZ ;  /* 0x0000000400007824 */ /* 0x002fe200078e00ff */
[----:B---3--:R-:W-:-:S04]  /*00c0*/  SHF.R.S32.HI R9, RZ, 0x15, R25 ;  /* 0x00000015ff097819 */ /* 0x008fc80000011419 */
[----:B------:R-:W-:Y:S02]  /*00d0*/  LOP3.LUT R0, R0, 0x1fc, RZ, 0xc0, !PT ;  /* 0x000001fc00007812 */ /* 0x000fe400078ec0ff */
[----:B------:R-:W-:-:S03]  /*00e0*/  SGXT R9, R9, 0x1 ;  /* 0x000000010909781a */ /* 0x000fc60000000200 */
[----:B------:R-:W-:-:S04]  /*00f0*/  IMAD R25, R25, 0x400, R0 ;  /* 0x0000040019197824 */ /* 0x000fc800078e0200 */
[----:B------:R-:W-:Y:S01]  /*0100*/  VIADD R5, R25, 0x200 ;  /* 0x0000020019057836 */ /* 0x000fe20000000000 */
[----:B------:R-:W-:-:S04]  /*0110*/  LEA.HI R0, R9, R25, RZ, 0x9 ;  /* 0x0000001909007211 */ /* 0x000fc800078f48ff */
[----:B------:R-:W-:Y:S02]  /*0120*/  SHF.R.S32.HI R7, RZ, 0x9, R0 ;  /* 0x00000009ff077819 */ /* 0x000fe40000011400 */
[----:B------:R-:W-:-:S03]  /*0130*/  LEA.HI R9, R9, R5, RZ, 0x9 ;  /* 0x0000000509097211 */ /* 0x000fc600078f48ff */
[----:B------:R-:W-:Y:S01]  /*0140*/  IMAD.HI R6, R7, -0x77777777, R6 ;  /* 0x8888888907067827 */ /* 0x000fe200078e0206 */
[----:B------:R-:W-:-:S04]  /*0150*/  SHF.R.S32.HI R11, RZ, 0x9, R9 ;  /* 0x00000009ff0b7819 */ /* 0x000fc80000011409 */
[----:B------:R-:W-:Y:S01]  /*0160*/  SHF.R.U32.HI R9, RZ, 0x1f, R6 ;  /* 0x0000001fff097819 */ /* 0x000fe20000011606 */
[----:B------:R-:W-:-:S03]  /*0170*/  IMAD.HI R4, R11, -0x77777777, R10 ;  /* 0x888888890b047827 */ /* 0x000fc600078e020a */
[----:B------:R-:W-:Y:S02]  /*0180*/  LEA.HI.SX32 R6, R6, R9, 0x1a ;  /* 0x0000000906067211 */ /* 0x000fe400078fd2ff */
[----:B------:R-:W-:-:S03]  /*0190*/  SHF.R.U32.HI R9, RZ, 0x1f, R4 ;  /* 0x0000001fff097819 */ /* 0x000fc60000011604 */
[----:B------:R-:W-:Y:S01]  /*01a0*/  IMAD R7, R6, -0x78, R7 ;  /* 0xffffff8806077824 */ /* 0x000fe200078e0207 */
[----:B------:R-:W-:-:S03]  /*01b0*/  LEA.HI.SX32 R23, R4, R9, 0x1a ;  /* 0x0000000904177211 */ /* 0x000fc600078fd2ff */
[----:B--2---:R-:W-:-:S04]  /*01c0*/  IMAD.WIDE R8, R7, 0x4, R2 ;  /* 0x0000000407087825 */ /* 0x004fc800078e0202 */
[----:B------:R-:W-:Y:S02]  /*01d0*/  IMAD R23, R23, -0x78, R11 ;  /* 0xffffff8817177824 */ /* 0x000fe400078e020b */
[----:B------:R-:W2:Y:S02]  /*01e0*/  LDG.E.EL R8, desc[UR4][R8.64] ;  /* 0x0000000408087981 */ /* 0x000ea4000c2e1900 */
[----:B------:R-:W-:-:S06]  /*01f0*/  IMAD.WIDE R2, R23, 0x4, R2 ;  /* 0x0000000417027825 */ /* 0x000fcc00078e0202 */
[----:B------:R1:W3:Y:S01]  /*0200*/  LDG.E.EL R2, desc[UR4][R2.64] ;  /* 0x0000000402027981 */ /* 0x0002e2000c2e1900 */
[----:B------:R-:W-:Y:S01]  /*0210*/  IMAD.HI R27, R25, -0x77777777, R24 ;  /* 0x88888889191b7827 */ /* 0x000fe200078e0218 */
[----:B------:R-:W-:-:S03]  /*0220*/  LOP3.LUT R19, R0, 0xfffffe00, RZ, 0xc0, !PT ;  /* 0xfffffe0000137812 */ /* 0x000fc600078ec0ff */
[----:B------:R-:W-:Y:S02]  /*0230*/  IMAD.MOV.U32 R4, RZ, RZ, RZ ;  /* 0x000000ffff047224 */ /* 0x000fe400078e00ff */
[----:B------:R-:W-:Y:S02]  /*0240*/  IMAD.IADD R19, R25, 0x1, -R19 ;  /* 0x0000000119137824 */ /* 0x000fe400078e0a13 */
[----:B------:R-:W-:Y:S01]  /*0250*/  IMAD.HI R10, R5, -0x77777777, R4 ;  /* 0x88888889050a7827 */ /* 0x000fe200078e0204 */
[----:B------:R-:W-:Y:S02]  /*0260*/  SHF.R.U32.HI R4, RZ, 0x1f, R27 ;  /* 0x0000001fff047819 */ /* 0x000fe4000001161b */
[----:B------:R-:W-:Y:S02]  /*0270*/  SHF.R.S32.HI R18, RZ, 0x1f, R19 ;  /* 0x0000001fff127819 */ /* 0x000fe40000011413 */
[----:B------:R-:W-:Y:S02]  /*0280*/  LEA.HI.SX32 R27, R27, R4, 0x11 ;  /* 0x000000041b1b7211 */ /* 0x000fe400078f8aff */
[----:B-1----:R-:W-:-:S03]  /*0290*/  SHF.R.U32.HI R3, RZ, 0x1f, R10 ;  /* 0x0000001fff037819 */ /* 0x002fc6000001160a */
[----:B------:R-:W-:Y:S01]  /*02a0*/  IMAD.SHL.U32 R0, R27, 0x2000, RZ ;  /* 0x000020001b007824 */ /* 0x000fe200078e00ff */
[----:B------:R-:W-:-:S04]  /*02b0*/  LEA.HI.SX32 R4, R10, R3, 0x11 ;  /* 0x000000030a047211 */ /* 0x000fc800078f8aff */
[----:B------:R-:W-:Y:S01]  /*02c0*/  SHF.R.S32.HI R10, RZ, 0x1f, R0 ;  /* 0x0000001fff0a7819 */ /* 0x000fe20000011400 */
[----:B------:R-:W-:-:S04]  /*02d0*/  IMAD R13, R4, -0xf000, R5 ;  /* 0xffff1000040d7824 */ /* 0x000fc800078e0205 */
[----:B------:R-:W-:Y:S02]  /*02e0*/  IMAD R13, R4, 0xd000, R13 ;  /* 0x0000d000040d7824 */ /* 0x000fe400078e020d */
[----:B--2---:R-:W-:Y:S01]  /*02f0*/  FADD R11, R8, 9.9999997473787516356e-06 ;  /* 0x3727c5ac080b7421 */ /* 0x004fe20000000000 */
[----:B------:R-:W-:-:S03]  /*0300*/  IMAD.SHL.U32 R8, R7, 0x200, RZ ;  /* 0x0000020007087824 */ /* 0x000fc600078e00ff */
[----:B------:R1:W2:Y:S02]  /*0310*/  MUFU.SQRT R21, R11 ;  /* 0x0000000b00157308 */ /* 0x0002a40000002000 */
[----:B------:R-:W-:Y:S01]  /*0320*/  IADD3 R0, P4, P5, R8, R19, R0 ;  /* 0x0000001308007210 */ /* 0x000fe20007d9e000 */
[----:B---3--:R-:W-:Y:S01]  /*0330*/  FADD R6, R2, 9.9999997473787516356e-06 ;  /* 0x3727c5ac02067421 */ /* 0x008fe20000000000 */
[----:B------:R-:W-:Y:S01]  /*0340*/  SHF.R.S32.HI R9, RZ, 0x1f, R8 ;  /* 0x0000001fff097819 */ /* 0x000fe20000011408 */
[----:B------:R-:W3:Y:S01]  /*0350*/  LDC.64 R2, c[0x0][0x220] ;  /* 0x00008800ff027b82 */ /* 0x000ee20000000a00 */
[----:B------:R-:W-:Y:S02]  /*0360*/  IMAD.SHL.U32 R8, R4, 0x2000, RZ ;  /* 0x0000200004087824 */ /* 0x000fe400078e00ff */
[----:B------:R-:W-:Y:S01]  /*0370*/  IADD3.X R5, R9, R18, R10, P4, P5 ;  /* 0x0000001209057210 */ /* 0x000fe200027ea40a */
[----:B------:R-:W4:Y:S01]  /*0380*/  MUFU.SQRT R6, R6 ;  /* 0x0000000600067308 */ /* 0x000f220000002000 */
[----:B------:R-:W-:-:S02]  /*0390*/  IMAD.MOV.U32 R9, RZ, RZ, 0x3e800000 ;  /* 0x3e800000ff097424 */ /* 0x000fc400078e00ff */
[----:B------:R-:W-:Y:S01]  /*03a0*/  IMAD.SHL.U32 R4, R23, 0x200, RZ ;  /* 0x0000020017047824 */ /* 0x000fe200078e00ff */
[----:B-1----:R-:W1:Y:S01]  /*03b0*/  LDC.64 R10, c[0x0][0x230] ;  /* 0x00008c00ff0a7b82 */ /* 0x002e620000000a00 */
[C---:B--2---:R-:W-:Y:S02]  /*03c0*/  FSETP.GT.AND P2, PT, R21.reuse, 8.50705917302346158658e+37, PT ;  /* 0x7e8000001500780b */ /* 0x044fe40003f44000 */
[----:B------:R-:W-:Y:S02]  /*03d0*/  FSETP.GEU.AND P0, PT, R21, 1.175494350822287508e-38, PT ;  /* 0x008000001500780b */ /* 0x000fe40003f0e000 */
[----:B------:R-:W-:Y:S02]  /*03e0*/  FSEL R12, R9, 1, P2 ;  /* 0x3f800000090c7808 */ /* 0x000fe40001000000 */
[--C-:B------:R-:W-:Y:S02]  /*03f0*/  IADD3 R19, P4, P5, R4, R19, R8.reuse ;  /* 0x0000001304137210 */ /* 0x100fe40007d9e008 */
[----:B------:R-:W-:-:S02]  /*0400*/  SHF.R.S32.HI R8, RZ, 0x1f, R8 ;  /* 0x0000001fff087819 */ /* 0x000fc40000011408 */
[C---:B0---4-:R-:W-:Y:S02]  /*0410*/  FSETP.GT.AND P3, PT, R6.reuse, 8.50705917302346158658e+37, PT ;  /* 0x7e8000000600780b */ /* 0x051fe40003f64000 */
[----:B------:R-:W-:Y:S01]  /*0420*/  FSETP.GEU.AND P1, PT, R6, 1.175494350822287508e-38, PT ;  /* 0x008000000600780b */ /* 0x000fe20003f2e000 */
[----:B------:R-:W-:Y:S01]  /*0430*/  @P2 FMUL R21, R21, 0.25 ;  /* 0x3e80000015152820 */ /* 0x000fe20000400000 */
[----:B------:R-:W-:Y:S01]  /*0440*/  FSEL R9, R9, 1, P3 ;  /* 0x3f80000009097808 */ /* 0x000fe20001800000 */
[----:B------:R-:W-:Y:S01]  /*0450*/  @!P0 FMUL R12, R12, 16777216 ;  /* 0x4b8000000c0c8820 */ /* 0x000fe20000400000 */
[----:B------:R-:W-:Y:S01]  /*0460*/  SHF.R.S32.HI R15, RZ, 0x1f, R4 ;  /* 0x0000001fff0f7819 */ /* 0x000fe20000011404 */
[----:B------:R-:W-:Y:S01]  /*0470*/  @!P0 FMUL R21, R21, 16777216 ;  /* 0x4b80000015158820 */ /* 0x000fe20000400000 */
[----:B------:R-:W-:Y:S02]  /*0480*/  LEA R14, P2, R0, UR6, 0x2 ;  /* 0x00000006000e7c11 */ /* 0x000fe4000f8410ff */
[----:B------:R-:W-:-:S02]  /*0490*/  IADD3.X R18, R15, R18, R8, P4, P5 ;  /* 0x000000120f127210 */ /* 0x000fc400027ea408 */
[----:B------:R-:W-:Y:S01]  /*04a0*/  LEA.HI.X R15, R0, UR7, R5, 0x2, P2 ;  /* 0x00000007000f7c11 */ /* 0x000fe200090f1405 */
[----:B------:R-:W-:Y:S01]  /*04b0*/  @P3 FMUL R6, R6, 0.25 ;  /* 0x3e80000006063820 */ /* 0x000fe20000400000 */
[----:B------:R-:W0:Y:S01]  /*04c0*/  MUFU.RCP R21, R21 ;  /* 0x0000001500157308 */ /* 0x000e220000001000 */
[----:B------:R-:W-:Y:S01]  /*04d0*/  @!P1 FMUL R9, R9, 16777216 ;  /* 0x4b80000009099820 */ /* 0x000fe20000400000 */
[----:B---3--:R-:W-:-:S04]  /*04e0*/  IMAD.WIDE R4, R7, 0x4, R2 ;  /* 0x0000000407047825 */ /* 0x008fc800078e0202 */
[----:B------:R-:W-:Y:S01]  /*04f0*/  @!P1 FMUL R6, R6, 16777216 ;  /* 0x4b80000006069820 */ /* 0x000fe20000400000 */
[----:B------:R-:W-:Y:S01]  /*0500*/  IMAD.WIDE R2, R23, 0x4, R2 ;  /* 0x0000000417027825 */ /* 0x000fe200078e0202 */
[C---:B------:R-:W-:Y:S01]  /*0510*/  ISETP.GT.AND P0, PT, R7.reuse, 0x67, PT ;  /* 0x000000670700780c */ /* 0x040fe20003f04270 */
[----:B------:R-:W2:Y:S03]  /*0520*/  LDG.E.EL R24, desc[UR4][R4.64] ;  /* 0x0000000404187981 */ /* 0x000ea6000c2e1900 */
[----:B------:R-:W3:Y:S01]  /*0530*/  MUFU.RCP R6, R6 ;  /* 0x0000000600067308 */ /* 0x000ee20000001000 */
[----:B------:R-:W-:Y:S01]  /*0540*/  ISETP.GE.AND P3, PT, R7, 0x68, PT ;  /* 0x000000680700780c */ /* 0x000fe20003f66270 */
[----:B------:R-:W4:Y:S01]  /*0550*/  LDG.E.EL R2, desc[UR4][R2.64] ;  /* 0x0000000402027981 */ /* 0x000f22000c2e1900 */
[----:B0-----:R-:W-:Y:S01]  /*0560*/  FMUL R21, R21, R12 ;  /* 0x0000000c15157220 */ /* 0x001fe20000400000 */
[----:B------:R-:W-:-:S02]  /*0570*/  IMAD R12, R27, -0xf000, R25 ;  /* 0xffff10001b0c7824 */ /* 0x000fc400078e0219 */
[----:B---3--:R-:W-:Y:S01]  /*0580*/  FMUL R0, R6, R9 ;  /* 0x0000000906007220 */ /* 0x008fe20000400000 */
[----:B-1----:R-:W-:-:S04]  /*0590*/  IMAD.WIDE R8, R7, 0x4, R10 ;  /* 0x0000000407087825 */ /* 0x002fc800078e020a */
[----:B------:R-:W-:Y:S01]  /*05a0*/  IMAD.WIDE R10, R23, 0x4, R10 ;  /* 0x00000004170a7825 */ /* 0x000fe200078e020a */
[----:B------:R0:W3:Y:S03]  /*05b0*/  LDG.E.EL R3, desc[UR4][R8.64] ;  /* 0x0000000408037981 */ /* 0x0000e6000c2e1900 */
[----:B------:R-:W-:Y:S01]  /*05c0*/  IMAD R27, R27, 0xd000, R12 ;  /* 0x0000d0001b1b7824 */ /* 0x000fe200078e020c */
[----:B------:R1:W2:Y:S01]  /*05d0*/  LDG.E.EL R20, desc[UR4][R10.64] ;  /* 0x000000040a147981 */ /* 0x0002a2000c2e1900 */
[----:B0-----:R-:W-:Y:S01]  /*05e0*/  IMAD.WIDE R8, R7, 0x4, R28 ;  /* 0x0000000407087825 */ /* 0x001fe200078e021c */
[----:B------:R-:W-:Y:S02]  /*05f0*/  CS2R R4, SRZ ;  /* 0x0000000000047805 */ /* 0x000fe4000001ff00 */
[----:B------:R-:W-:Y:S02]  /*0600*/  CS2R R6, SRZ ;  /* 0x0000000000067805 */ /* 0x000fe4000001ff00 */
[----:B-1----:R-:W-:Y:S01]  /*0610*/  CS2R R10, SRZ ;  /* 0x00000000000a7805 */ /* 0x002fe2000001ff00 */
[----:B------:R0:W3:Y:S01]  /*0620*/  LDG.E.EL R22, desc[UR4][R8.64] ;  /* 0x0000000408167981 */ /* 0x0000e2000c2e1900 */
[----:B-----5:R-:W-:Y:S01]  /*0630*/  IMAD.WIDE R26, R27, 0x4, R16 ;  /* 0x000000041b1a7825 */ /* 0x020fe200078e0210 */
[----:B------:R-:W-:-:S02]  /*0640*/  ISETP.GE.AND P2, PT, R23, 0x68, PT ;  /* 0x000000681700780c */ /* 0x000fc40003f46270 */
[----:B------:R1:W5:Y:S01]  /*0650*/  @P0 LDG.E.128 R4, desc[UR4][R14.64+-0x34000] ;  /* 0xfcc000040e040981 */ /* 0x000362000c1e1d00 */
[----:B0-----:R-:W-:Y:S01]  /*0660*/  CS2R R8, SRZ ;  /* 0x0000000000087805 */ /* 0x001fe2000001ff00 */
[----:B------:R-:W-:-:S05]  /*0670*/  IMAD.WIDE R16, R13, 0x4, R16 ;  /* 0x000000040d107825 */ /* 0x000fca00078e0210 */
[----:B------:R0:W2:Y:S01]  /*0680*/  @!P3 LDG.E.128 R8, desc[UR4][R26.64] ;  /* 0x000000041a08b981 */ /* 0x0000a2000c1e1d00 */
[----:B------:R-:W-:Y:S02]  /*0690*/  ISETP.GT.AND P1, PT, R23, 0x67, PT ;  /* 0x000000671700780c */ /* 0x000fe40003f24270 */
[----:B------:R-:W-:Y:S02]  /*06a0*/  CS2R R12, SRZ ;  /* 0x00000000000c7805 */ /* 0x000fe4000001ff00 */
[----:B-1----:R-:W-:-:S06]  /*06b0*/  CS2R R14, SRZ ;  /* 0x00000000000e7805 */ /* 0x002fcc000001ff00 */
[----:B------:R1:W3:Y:S01]  /*06c0*/  @!P2 LDG.E.128 R12, desc[UR4][R16.64] ;  /* 0x00000004100ca981 */ /* 0x0002e2000c1e1d00 */
[----:B0-----:R-:W-:-:S04]  /*06d0*/  LEA R26, P4, R19, UR6, 0x2 ;  /* 0x00000006131a7c11 */ /* 0x001fc8000f8810ff */
[----:B------:R-:W-:Y:S02]  /*06e0*/  LEA.HI.X R27, R19, UR7, R18, 0x2, P4 ;  /* 0x00000007131b7c11 */ /* 0x000fe4000a0f1412 */
[----:B------:R-:W-:Y:S02]  /*06f0*/  CS2R R18, SRZ ;  /* 0x0000000000127805 */ /* 0x000fe4000001ff00 */
[----:B-1----:R-:W-:-:S06]  /*0700*/  CS2R R16, SRZ ;  /* 0x0000000000107805 */ /* 0x002fcc000001ff00 */
[----:B------:R0:W4:Y:S01]  /*0710*/  @P1 LDG.E.128 R16, desc[UR4][R26.64+-0x34000] ;  /* 0xfcc000041a101981 */ /* 0x000122000c1e1d00 */
[----:B------:R-:W-:-:S05]  /*0720*/  IMAD.WIDE R28, R23, 0x4, R28 ;  /* 0x00000004171c7825 */ /* 0x000fca00078e021c */
[----:B------:R1:W4:Y:S01]  /*0730*/  LDG.E.EL R23, desc[UR4][R28.64] ;  /* 0x000000041c177981 */ /* 0x000322000c2e1900 */
[----:B-----5:R-:W-:Y:S02]  /*0740*/  SEL R4, R4, RZ, P0 ;  /* 0x000000ff04047207 */ /* 0x020fe40000000000 */
[----:B------:R-:W-:Y:S02]  /*0750*/  SEL R6, R6, RZ, P0 ;  /* 0x000000ff06067207 */ /* 0x000fe40000000000 */
[----:B0-----:R-:W-:Y:S02]  /*0760*/  SEL R26, R7, RZ, P0 ;  /* 0x000000ff071a7207 */ /* 0x001fe40000000000 */
[----:B--2---:R-:W-:-:S04]  /*0770*/  SEL R8, R8, RZ, !P3 ;  /* 0x000000ff08087207 */ /* 0x004fc80005800000 */
[----:B------:R-:W-:Y:S02]  /*0780*/  SEL R4, R8, R4, !P3 ;  /* 0x0000000408047207 */ /* 0x000fe40005800000 */
[----:B------:R-:W-:Y:S02]  /*0790*/  SEL R8, R9, RZ, !P3 ;  /* 0x000000ff09087207 */ /* 0x000fe40005800000 */
[----:B------:R-:W-:Y:S02]  /*07a0*/  SEL R9, R10, RZ, !P3 ;  /* 0x000000ff0a097207 */ /* 0x000fe40005800000 */
[----:B------:R-:W-:Y:S02]  /*07b0*/  SEL R5, R5, RZ, P0 ;  /* 0x000000ff05057207 */ /* 0x000fe40000000000 */
[----:B------:R-:W-:Y:S02]  /*07c0*/  SEL R7, R11, RZ, !P3 ;  /* 0x000000ff0b077207 */ /* 0x000fe40005800000 */
[----:B------:R-:W-:-:S02]  /*07d0*/  SEL R6, R9, R6, !P3 ;  /* 0x0000000609067207 */ /* 0x000fc40005800000 */
[----:B------:R-:W-:Y:S02]  /*07e0*/  SEL R5, R8, R5, !P3 ;  /* 0x0000000508057207 */ /* 0x000fe40005800000 */
[----:B------:R-:W-:Y:S01]  /*07f0*/  SEL R7, R7, R26, !P3 ;  /* 0x0000001a07077207 */ /* 0x000fe20005800000 */
[----:B------:R-:W-:Y:S01]  /*0800*/  FADD R8, -R24, R6 ;  /* 0x0000000618087221 */ /* 0x000fe20000000100 */
[----:B---3--:R-:W-:Y:S01]  /*0810*/  SEL R12, R12, RZ, !P2 ;  /* 0x000000ff0c0c7207 */ /* 0x008fe20005000000 */
[C---:B------:R-:W-:Y:S01]  /*0820*/  FADD R10, -R24.reuse, R5 ;  /* 0x00000005180a7221 */ /* 0x040fe20000000100 */
[----:B------:R-:W-:Y:S01]  /*0830*/  SEL R13, R13, RZ, !P2 ;  /* 0x000000ff0d0d7207 */ /* 0x000fe20005000000 */
[C---:B------:R-:W-:Y:S01]  /*0840*/  FADD R26, -R24.reuse, R7 ;  /* 0x00000007181a7221 */ /* 0x040fe20000000100 */
[----:B------:R-:W-:Y:S01]  /*0850*/  FADD R24, -R24, R4 ;  /* 0x0000000418187221 */ /* 0x000fe20000000100 */
[----:B----4-:R-:W-:Y:S01]  /*0860*/  @P2 SEL R12, R16, RZ, P1 ;  /* 0x000000ff100c2207 */ /* 0x010fe20000800000 */
[----:B------:R-:W-:Y:S01]  /*0870*/  FMUL R11, R21, R8 ;  /* 0x00000008150b7220 */ /* 0x000fe20000400000 */
[----:B------:R-:W-:Y:S01]  /*0880*/  @P2 SEL R13, R17, RZ, P1 ;  /* 0x000000ff110d2207 */ /* 0x000fe20000800000 */
[----:B------:R-:W0:Y:S01]  /*0890*/  LDC.64 R8, c[0x0][0x248] ;  /* 0x00009200ff087b82 */ /* 0x000e220000000a00 */
[C---:B------:R-:W-:Y:S01]  /*08a0*/  FMUL R10, R21.reuse, R10 ;  /* 0x0000000a150a7220 */ /* 0x040fe20000400000 */
[C---:B------:R-:W-:Y:S01]  /*08b0*/  FMUL R27, R21.reuse, R26 ;  /* 0x0000001a151b7220 */ /* 0x040fe20000400000 */
[----:B------:R-:W-:Y:S01]  /*08c0*/  SEL R14, R14, RZ, !P2 ;  /* 0x000000ff0e0e7207 */ /* 0x000fe20005000000 */
[----:B------:R-:W-:Y:S01]  /*08d0*/  FMUL R21, R21, R24 ;  /* 0x0000001815157220 */ /* 0x000fe20000400000 */
[----:B------:R-:W-:-:S03]  /*08e0*/  SEL R15, R15, RZ, !P2 ;  /* 0x000000ff0f0f7207 */ /* 0x000fc60005000000 */
[----:B------:R-:W2:Y:S01]  /*08f0*/  LDC.64 R16, c[0x0][0x240] ;  /* 0x00009000ff107b82 */ /* 0x000ea20000000a00 */
[----:B------:R-:W-:Y:S02]  /*0900*/  @P2 SEL R14, R18, RZ, P1 ;  /* 0x000000ff120e2207 */ /* 0x000fe40000800000 */
[----:B------:R-:W-:Y:S01]  /*0910*/  @P2 SEL R15, R19, RZ, P1 ;  /* 0x000000ff130f2207 */ /* 0x000fe20000800000 */
[C-C-:B------:R-:W-:Y:S01]  /*0920*/  FFMA R10, R3.reuse, R10, R22.reuse ;  /* 0x0000000a030a7223 */ /* 0x140fe20000000016 */
[C-C-:B------:R-:W-:Y:S01]  /*0930*/  FFMA R21, R3.reuse, R21, R22.reuse ;  /* 0x0000001503157223 */ /* 0x140fe20000000016 */
[C-C-:B------:R-:W-:Y:S01]  /*0940*/  FFMA R11, R3.reuse, R11, R22.reuse ;  /* 0x0000000b030b7223 */ /* 0x140fe20000000016 */
[----:B------:R-:W-:Y:S01]  /*0950*/  FFMA R27, R3, R27, R22 ;  /* 0x0000001b031b7223 */ /* 0x000fe20000000016 */
[C---:B------:R-:W-:Y:S01]  /*0960*/  FADD R19, -R2.reuse, R13 ;  /* 0x0000000d02137221 */ /* 0x040fe20000000100 */
[C---:B------:R-:W-:Y:S01]  /*0970*/  FADD R3, -R2.reuse, R12 ;  /* 0x0000000c02037221 */ /* 0x040fe20000000100 */
[C---:B-1----:R-:W-:Y:S01]  /*0980*/  FADD R29, -R2.reuse, R14 ;  /* 0x0000000e021d7221 */ /* 0x042fe20000000100 */
[----:B------:R-:W-:Y:S01]  /*0990*/  FADD R2, -R2, R15 ;  /* 0x0000000f02027221 */ /* 0x000fe20000000100 */
[C---:B------:R-:W-:Y:S01]  /*09a0*/  FMUL R19, R0.reuse, R19 ;  /* 0x0000001300137220 */ /* 0x040fe20000400000 */
[C---:B------:R-:W-:Y:S01]  /*09b0*/  FMUL R18, R0.reuse, R3 ;  /* 0x0000000300127220 */ /* 0x040fe20000400000 */
[C---:B------:R-:W-:Y:S01]  /*09c0*/  FMUL R24, R0.reuse, R29 ;  /* 0x0000001d00187220 */ /* 0x040fe20000400000 */
[----:B------:R-:W-:Y:S01]  /*09d0*/  FMUL R2, R0, R2 ;  /* 0x0000000200027220 */ /* 0x000fe20000400000 */
[C-C-:B------:R-:W-:Y:S01]  /*09e0*/  FFMA R22, R20.reuse, R19, R23.reuse ;  /* 0x0000001314167223 */ /* 0x140fe20000000017 */
[C-C-:B------:R-:W-:Y:S01]  /*09f0*/  FFMA R0, R20.reuse, R18, R23.reuse ;  /* 0x0000001214007223 */ /* 0x140fe20000000017 */
[C-C-:B------:R-:W-:Y:S01]  /*0a00*/  FFMA R24, R20.reuse, R24, R23.reuse ;  /* 0x0000001814187223 */ /* 0x140fe20000000017 */
[----:B------:R-:W-:Y:S01]  /*0a10*/  FFMA R20, R20, R2, R23 ;  /* 0x0000000214147223 */ /* 0x000fe20000000017 */
[----:B------:R-:W-:-:S02]  /*0a20*/  FSETP.GEU.AND P6, PT, R27, RZ, PT ;  /* 0x000000ff1b00720b */ /* 0x000fc40003fce000 */
[----:B------:R-:W-:Y:S02]  /*0a30*/  FSETP.GEU.AND P0, PT, R11, RZ, PT ;  /* 0x000000ff0b00720b */ /* 0x000fe40003f0e000 */
[----:B------:R-:W-:Y:S02]  /*0a40*/  FSETP.GEU.AND P1, PT, R10, RZ, PT ;  /* 0x000000ff0a00720b */ /* 0x000fe40003f2e000 */
[----:B------:R-:W-:Y:S02]  /*0a50*/  SEL R19, R27, RZ, P6 ;  /* 0x000000ff1b137207 */ /* 0x000fe40003000000 */
[----:B------:R-:W-:Y:S02]  /*0a60*/  FSETP.GEU.AND P2, PT, R21, RZ, PT ;  /* 0x000000ff1500720b */ /* 0x000fe40003f4e000 */
[----:B------:R-:W-:Y:S02]  /*0a70*/  FSETP.GEU.AND P3, PT, R20, RZ, PT ;  /* 0x000000ff1400720b */ /* 0x000fe40003f6e000 */
[----:B------:R-:W-:-:S02]  /*0a80*/  FSETP.GEU.AND P4, PT, R24, RZ, PT ;  /* 0x000000ff1800720b */ /* 0x000fc40003f8e000 */
[----:B------:R-:W-:Y:S02]  /*0a90*/  FSETP.GEU.AND P5, PT, R22, RZ, PT ;  /* 0x000000ff1600720b */ /* 0x000fe40003fae000 */
[----:B------:R-:W-:Y:S01]  /*0aa0*/  FSETP.GEU.AND P6, PT, R0, RZ, PT ;  /* 0x000000ff0000720b */ /* 0x000fe20003fce000 */
[----:B--2---:R-:W-:Y:S01]  /*0ab0*/  IMAD.WIDE R2, R25, 0x4, R16 ;  /* 0x0000000419027825 */ /* 0x004fe200078e0210 */
[----:B------:R-:W-:Y:S02]  /*0ac0*/  SEL R18, R11, RZ, P0 ;  /* 0x000000ff0b127207 */ /* 0x000fe40000000000 */
[----:B------:R-:W-:Y:S01]  /*0ad0*/  SEL R17, R10, RZ, P1 ;  /* 0x000000ff0a117207 */ /* 0x000fe20000800000 */
[----:B0-----:R-:W-:Y:S01]  /*0ae0*/  IMAD.WIDE R28, R25, 0x4, R8 ;  /* 0x00000004191c7825 */ /* 0x001fe200078e0208 */
[----:B------:R-:W-:Y:S02]  /*0af0*/  SEL R16, R21, RZ, P2 ;  /* 0x000000ff15107207 */ /* 0x000fe40001000000 */
[----:B------:R-:W-:-:S02]  /*0b00*/  SEL R11, R20, RZ, P3 ;  /* 0x000000ff140b7207 */ /* 0x000fc40001800000 */
[----:B------:R-:W-:Y:S02]  /*0b10*/  SEL R10, R24, RZ, P4 ;  /* 0x000000ff180a7207 */ /* 0x000fe40002000000 */
[----:B------:R-:W-:Y:S02]  /*0b20*/  SEL R9, R22, RZ, P5 ;  /* 0x000000ff16097207 */ /* 0x000fe40002800000 */
[----:B------:R-:W-:Y:S01]  /*0b30*/  SEL R8, R0, RZ, P6 ;  /* 0x000000ff00087207 */ /* 0x000fe20003000000 */
[----:B------:R-:W-:Y:S04]  /*0b40*/  STG.E.128 desc[UR4][R2.64], R4 ;  /* 0x0000000402007986 */ /* 0x000fe8000c101d04 */
[----:B------:R-:W-:Y:S04]  /*0b50*/  STG.E.128 desc[UR4][R2.64+0x800], R12 ;  /* 0x0008000c02007986 */ /* 0x000fe8000c101d04 */
[----:B------:R-:W-:Y:S04]  /*0b60*/  STG.E.128 desc[UR4][R28.64], R16 ;  /* 0x000000101c007986 */ /* 0x000fe8000c101d04 */
[----:B------:R-:W-:Y:S01]  /*0b70*/  STG.E.128 desc[UR4][R28.64+0x800], R8 ;  /* 0x000800081c007986 */ /* 0x000fe2000c101d04 */
[----:B------:R-:W-:Y:S05]  /*0b80*/  EXIT ;  /* 0x000000000000794d */ /* 0x000fea0003800000 */
.L_x_0:
[----:B------:R-:W-:-:S00]  /*0b90*/  BRA `(.L_x_0) ;  /* 0xfffffffc00fc7947 */ /* 0x000fc0000383ffff */
[----:B------:R-:W-:-:S00]  /*0ba0*/  NOP ;  /* 0x0000000000007918 */ /* 0x000fc00000000000 */
        /* <DEDUP_REMOVED lines=13> */
.L_x_1:


//--------------------- .nv.global.init           --------------------------
	.section	.nv.global.init,"aw",@progbits
.nv.global.init:
	.type		_$_str,@object
	.size		_$_str,(_$_str_$_2 - _$_str)
_$_str:
        /*0000*/ 	.byte	0x5f, 0x5f, 0x43, 0x55, 0x44, 0x41, 0x5f, 0x46, 0x54, 0x5a, 0x00
	.type		_$_str_$_2,@object
	.size		_$_str_$_2,(.L_1 - _$_str_$_2)
_$_str_$_2:
        /*000b*/ 	.byte	0x5f, 0x5f, 0x43, 0x55, 0x44, 0x41, 0x5f, 0x50, 0x52, 0x45, 0x43, 0x5f, 0x53, 0x51, 0x52, 0x54
        /*001b*/ 	.byte	0x00
.L_1:


//--------------------- .nv.constant0.triton_poi_fused__native_batch_norm_legit_no_training_cat_relu_20 --------------------------
	.section	.nv.constant0.triton_poi_fused__native_batch_norm_legit_no_training_cat_relu_20,"a",@progbits
	.sectionflags	@""
	.align	4
.nv.constant0.triton_poi_fused__native_batch_norm_legit_no_training_cat_relu_20:
	.zero		596
